//
// Generated by NVIDIA NVVM Compiler
//
// Compiler Build ID: CL-36424714
// Cuda compilation tools, release 13.0, V13.0.88
// Based on NVVM 20.0.0
//

.version 9.0
.target sm_100
.address_size 64

	// .globl	_Z20block_queuing_kerneliPiS_S_S_S_S_S_i
.global .align 4 .u32 numNextLevelNodes;
.global .align 4 .b8 nextLevelNodesQueue[20000000];
// _ZZ20block_queuing_kerneliPiS_S_S_S_S_S_iE20sharedBlockQueueSize has been demoted
// _ZZ20block_queuing_kerneliPiS_S_S_S_S_S_iE19blockGlobalQueueIdx has been demoted
.extern .shared .align 16 .b8 sharedBlockQueue[];

.visible .entry _Z20block_queuing_kerneliPiS_S_S_S_S_S_i(
	.param .u32 _Z20block_queuing_kerneliPiS_S_S_S_S_S_i_param_0,
	.param .u64 .ptr .align 1 _Z20block_queuing_kerneliPiS_S_S_S_S_S_i_param_1,
	.param .u64 .ptr .align 1 _Z20block_queuing_kerneliPiS_S_S_S_S_S_i_param_2,
	.param .u64 .ptr .align 1 _Z20block_queuing_kerneliPiS_S_S_S_S_S_i_param_3,
	.param .u64 .ptr .align 1 _Z20block_queuing_kerneliPiS_S_S_S_S_S_i_param_4,
	.param .u64 .ptr .align 1 _Z20block_queuing_kerneliPiS_S_S_S_S_S_i_param_5,
	.param .u64 .ptr .align 1 _Z20block_queuing_kerneliPiS_S_S_S_S_S_i_param_6,
	.param .u64 .ptr .align 1 _Z20block_queuing_kerneliPiS_S_S_S_S_S_i_param_7,
	.param .u32 _Z20block_queuing_kerneliPiS_S_S_S_S_S_i_param_8
)
{
	.reg .pred 	%p<36>;
	.reg .b32 	%r<53>;
	.reg .b64 	%rd<36>;
	// demoted variable
	.shared .align 4 .u32 _ZZ20block_queuing_kerneliPiS_S_S_S_S_S_iE20sharedBlockQueueSize;
	// demoted variable
	.shared .align 4 .u32 _ZZ20block_queuing_kerneliPiS_S_S_S_S_S_iE19blockGlobalQueueIdx;
	ld.param.u32 	%r25, [_Z20block_queuing_kerneliPiS_S_S_S_S_S_i_param_0];
	ld.param.u64 	%rd10, [_Z20block_queuing_kerneliPiS_S_S_S_S_S_i_param_1];
	ld.param.u64 	%rd11, [_Z20block_queuing_kerneliPiS_S_S_S_S_S_i_param_2];
	ld.param.u64 	%rd12, [_Z20block_queuing_kerneliPiS_S_S_S_S_S_i_param_3];
	ld.param.u64 	%rd13, [_Z20block_queuing_kerneliPiS_S_S_S_S_S_i_param_4];
	ld.param.u64 	%rd14, [_Z20block_queuing_kerneliPiS_S_S_S_S_S_i_param_5];
	ld.param.u64 	%rd16, [_Z20block_queuing_kerneliPiS_S_S_S_S_S_i_param_6];
	ld.param.u64 	%rd15, [_Z20block_queuing_kerneliPiS_S_S_S_S_S_i_param_7];
	ld.param.u32 	%r26, [_Z20block_queuing_kerneliPiS_S_S_S_S_S_i_param_8];
	cvta.to.global.u64 	%rd1, %rd16;
	mov.u32 	%r52, %tid.x;
	setp.ne.s32 	%p1, %r52, 0;
	@%p1 bra 	$L__BB0_2;
	mov.b32 	%r27, 0;
	st.shared.u32 	[_ZZ20block_queuing_kerneliPiS_S_S_S_S_S_iE20sharedBlockQueueSize], %r27;
$L__BB0_2:
	bar.sync 	0;
	mov.u32 	%r2, %ntid.x;
	mov.u32 	%r28, %ctaid.x;
	mad.lo.s32 	%r49, %r2, %r28, %r52;
	setp.ge.s32 	%p2, %r49, %r25;
	@%p2 bra 	$L__BB0_25;
	cvta.to.global.u64 	%rd2, %rd10;
	cvta.to.global.u64 	%rd3, %rd12;
	cvta.to.global.u64 	%rd4, %rd11;
	cvta.to.global.u64 	%rd5, %rd13;
	cvta.to.global.u64 	%rd6, %rd15;
	cvta.to.global.u64 	%rd7, %rd14;
$L__BB0_4:
	mul.wide.s32 	%rd17, %r49, 4;
	add.s64 	%rd18, %rd2, %rd17;
	ld.global.u32 	%r5, [%rd18];
	mul.wide.s32 	%rd19, %r5, 4;
	add.s64 	%rd8, %rd3, %rd19;
	ld.global.u32 	%r50, [%rd8];
	ld.global.u32 	%r29, [%rd8+4];
	setp.ge.s32 	%p3, %r50, %r29;
	@%p3 bra 	$L__BB0_24;
	add.s64 	%rd9, %rd1, %rd19;
$L__BB0_6:
	mul.wide.s32 	%rd21, %r50, 4;
	add.s64 	%rd22, %rd4, %rd21;
	ld.global.u32 	%r8, [%rd22];
	mul.wide.s32 	%rd23, %r8, 4;
	add.s64 	%rd24, %rd5, %rd23;
	atom.global.exch.b32 	%r30, [%rd24], 1;
	setp.ne.s32 	%p4, %r30, 0;
	@%p4 bra 	$L__BB0_23;
	atom.shared.add.u32 	%r9, [_ZZ20block_queuing_kerneliPiS_S_S_S_S_S_iE20sharedBlockQueueSize], 1;
	mul.wide.s32 	%rd25, %r8, 4;
	add.s64 	%rd26, %rd6, %rd25;
	ld.global.u32 	%r32, [%rd26];
	ld.global.u32 	%r10, [%rd9];
	add.s64 	%rd27, %rd7, %rd25;
	ld.global.u32 	%r11, [%rd27];
	setp.gt.s32 	%p5, %r32, 2;
	@%p5 bra 	$L__BB0_12;
	setp.eq.s32 	%p9, %r32, 0;
	@%p9 bra 	$L__BB0_16;
	setp.eq.s32 	%p10, %r32, 1;
	@%p10 bra 	$L__BB0_17;
	setp.eq.s32 	%p11, %r32, 2;
	@%p11 bra 	$L__BB0_11;
	bra.uni 	$L__BB0_20;
$L__BB0_11:
	setp.eq.s32 	%p23, %r10, 0;
	setp.eq.s32 	%p24, %r11, 0;
	or.pred  	%p25, %p23, %p24;
	selp.u32 	%r51, 1, 0, %p25;
	bra.uni 	$L__BB0_20;
$L__BB0_12:
	setp.eq.s32 	%p6, %r32, 3;
	@%p6 bra 	$L__BB0_18;
	setp.eq.s32 	%p7, %r32, 4;
	@%p7 bra 	$L__BB0_19;
	setp.eq.s32 	%p8, %r32, 5;
	@%p8 bra 	$L__BB0_15;
	bra.uni 	$L__BB0_20;
$L__BB0_15:
	setp.ne.s32 	%p12, %r10, 0;
	setp.ne.s32 	%p13, %r11, 0;
	and.pred  	%p14, %p12, %p13;
	or.b32  	%r33, %r10, %r11;
	setp.eq.s32 	%p15, %r33, 0;
	or.pred  	%p16, %p14, %p15;
	selp.u32 	%r51, 1, 0, %p16;
	bra.uni 	$L__BB0_20;
$L__BB0_16:
	setp.ne.s32 	%p27, %r10, 0;
	setp.ne.s32 	%p28, %r11, 0;
	and.pred  	%p29, %p27, %p28;
	selp.u32 	%r51, 1, 0, %p29;
	bra.uni 	$L__BB0_20;
$L__BB0_17:
	or.b32  	%r36, %r10, %r11;
	setp.ne.s32 	%p26, %r36, 0;
	selp.u32 	%r51, 1, 0, %p26;
	bra.uni 	$L__BB0_20;
$L__BB0_18:
	or.b32  	%r35, %r10, %r11;
	setp.eq.s32 	%p22, %r35, 0;
	selp.u32 	%r51, 1, 0, %p22;
	bra.uni 	$L__BB0_20;
$L__BB0_19:
	or.b32  	%r34, %r10, %r11;
	setp.ne.s32 	%p17, %r34, 0;
	setp.eq.s32 	%p18, %r10, 0;
	setp.eq.s32 	%p19, %r11, 0;
	or.pred  	%p20, %p18, %p19;
	and.pred  	%p21, %p17, %p20;
	selp.u32 	%r51, 1, 0, %p21;
$L__BB0_20:
	mul.wide.s32 	%rd28, %r8, 4;
	add.s64 	%rd29, %rd1, %rd28;
	st.global.u32 	[%rd29], %r51;
	setp.ge.s32 	%p30, %r9, %r26;
	@%p30 bra 	$L__BB0_22;
	shl.b32 	%r38, %r9, 2;
	mov.u32 	%r39, sharedBlockQueue;
	add.s32 	%r40, %r39, %r38;
	st.shared.u32 	[%r40], %r8;
	bra.uni 	$L__BB0_23;
$L__BB0_22:
	st.shared.u32 	[_ZZ20block_queuing_kerneliPiS_S_S_S_S_S_iE20sharedBlockQueueSize], %r26;
	atom.global.add.u32 	%r37, [numNextLevelNodes], 1;
	mul.wide.s32 	%rd30, %r37, 4;
	mov.u64 	%rd31, nextLevelNodesQueue;
	add.s64 	%rd32, %rd31, %rd30;
	st.global.u32 	[%rd32], %r8;
$L__BB0_23:
	add.s32 	%r50, %r50, 1;
	ld.global.u32 	%r41, [%rd8+4];
	setp.lt.s32 	%p31, %r50, %r41;
	@%p31 bra 	$L__BB0_6;
$L__BB0_24:
	add.s32 	%r49, %r49, 1;
	setp.lt.s32 	%p32, %r49, %r25;
	@%p32 bra 	$L__BB0_4;
$L__BB0_25:
	setp.ne.s32 	%p33, %r52, 0;
	bar.sync 	0;
	@%p33 bra 	$L__BB0_27;
	ld.shared.u32 	%r42, [_ZZ20block_queuing_kerneliPiS_S_S_S_S_S_iE20sharedBlockQueueSize];
	atom.global.add.u32 	%r43, [numNextLevelNodes], %r42;
	st.shared.u32 	[_ZZ20block_queuing_kerneliPiS_S_S_S_S_S_iE19blockGlobalQueueIdx], %r43;
$L__BB0_27:
	bar.sync 	0;
	ld.shared.u32 	%r21, [_ZZ20block_queuing_kerneliPiS_S_S_S_S_S_iE20sharedBlockQueueSize];
	setp.ge.s32 	%p34, %r52, %r21;
	@%p34 bra 	$L__BB0_30;
	ld.shared.u32 	%r22, [_ZZ20block_queuing_kerneliPiS_S_S_S_S_S_iE19blockGlobalQueueIdx];
	mov.u32 	%r45, sharedBlockQueue;
	mov.u64 	%rd34, nextLevelNodesQueue;
$L__BB0_29:
	shl.b32 	%r44, %r52, 2;
	add.s32 	%r46, %r45, %r44;
	ld.shared.u32 	%r47, [%r46];
	add.s32 	%r48, %r22, %r52;
	mul.wide.s32 	%rd33, %r48, 4;
	add.s64 	%rd35, %rd34, %rd33;
	st.global.u32 	[%rd35], %r47;
	add.s32 	%r52, %r52, %r2;
	setp.lt.s32 	%p35, %r52, %r21;
	@%p35 bra 	$L__BB0_29;
$L__BB0_30:
	ret;

}


// ===== COMPILED SASS (sm_100) =====

	.target	sm_100

	.elftype	@"ET_EXEC"


//--------------------- .note.nv.tkinfo           --------------------------
	.section	.note.nv.tkinfo,"",@"SHT_NOTE"
	.sectionflags	@"SHF_NOTE_NV_TKINFO"
	.tkinfo
        /*0018*/ 	.word	0x00000002
        /*0030*/ 	.string	""
        /*0030*/ 	.string	"ptxas"
        /*0030*/ 	.string	"Cuda compilation tools, release 13.0, V13.0.88"
        /*0030*/ 	.string	"Build cuda_13.0.r13.0/compiler.36424714_0"
        /*0030*/ 	.string	"-arch sm_100 -m 64 "



//--------------------- .note.nv.cuinfo           --------------------------
	.section	.note.nv.cuinfo,"",@"SHT_NOTE"
	.sectionflags	@"SHF_NOTE_NV_CUINFO"
        /*0018*/ 	.short	0x0002
        /*001a*/ 	.short	0x0064
        /*001c*/ 	.short	0x0082
	.zero		2


//--------------------- .nv.info                  --------------------------
	.section	.nv.info,"",@"SHT_CUDA_INFO"
	.align	4


	//----- nvinfo : EIATTR_REGCOUNT
	.align		4
        /*0000*/ 	.byte	0x04, 0x2f
        /*0002*/ 	.short	(.L_3 - .L_2)
	.align		4
.L_2:
        /*0004*/ 	.word	index@(_Z20block_queuing_kerneliPiS_S_S_S_S_S_i)
        /*0008*/ 	.word	0x00000025


	//----- nvinfo : EIATTR_FRAME_SIZE
	.align		4
.L_3:
        /*000c*/ 	.byte	0x04, 0x11
        /*000e*/ 	.short	(.L_5 - .L_4)
	.align		4
.L_4:
        /*0010*/ 	.word	index@(_Z20block_queuing_kerneliPiS_S_S_S_S_S_i)
        /*0014*/ 	.word	0x00000000


	//----- nvinfo : EIATTR_MIN_STACK_SIZE
	.align		4
.L_5:
        /*0018*/ 	.byte	0x04, 0x12
        /*001a*/ 	.short	(.L_7 - .L_6)
	.align		4
.L_6:
        /*001c*/ 	.word	index@(_Z20block_queuing_kerneliPiS_S_S_S_S_S_i)
        /*0020*/ 	.word	0x00000000
.L_7:


//--------------------- .nv.compat                --------------------------
	.section	.nv.compat,"",@"SHT_CUDA_COMPAT_INFO"
	.align	4
        /*0000*/ 	.byte	0x02, 0x09, 0x00, 0x00, 0x02, 0x02, 0x01, 0x00, 0x02, 0x05, 0x05, 0x00, 0x03, 0x07, 0x01, 0x01
        /*0010*/ 	.byte	0x02, 0x03, 0x00, 0x00, 0x02, 0x06, 0x01, 0x00, 0x04, 0x0b, 0x08, 0x00, 0x09, 0x00, 0x00, 0x00
        /*0020*/ 	.byte	0x00, 0x00, 0x00, 0x00


//--------------------- .nv.info._Z20block_queuing_kerneliPiS_S_S_S_S_S_i --------------------------
	.section	.nv.info._Z20block_queuing_kerneliPiS_S_S_S_S_S_i,"",@"SHT_CUDA_INFO"
	.sectionflags	@""
	.align	4


	//----- nvinfo : EIATTR_CUDA_API_VERSION
	.align		4
        /*0000*/ 	.byte	0x04, 0x37
        /*0002*/ 	.short	(.L_9 - .L_8)
.L_8:
        /*0004*/ 	.word	0x00000082


	//----- nvinfo : EIATTR_KPARAM_INFO
	.align		4
.L_9:
        /*0008*/ 	.byte	0x04, 0x17
        /*000a*/ 	.short	(.L_11 - .L_10)
.L_10:
        /*000c*/ 	.word	0x00000000
        /*0010*/ 	.short	0x0008
        /*0012*/ 	.short	0x0040
        /*0014*/ 	.byte	0x00, 0xf0, 0x11, 0x00


	//----- nvinfo : EIATTR_KPARAM_INFO
	.align		4
.L_11:
        /*0018*/ 	.byte	0x04, 0x17
        /*001a*/ 	.short	(.L_13 - .L_12)
.L_12:
        /*001c*/ 	.word	0x00000000
        /*0020*/ 	.short	0x0007
        /*0022*/ 	.short	0x0038
        /*0024*/ 	.byte	0x00, 0xf5, 0x21, 0x00


	//----- nvinfo : EIATTR_KPARAM_INFO
	.align		4
.L_13:
        /*0028*/ 	.byte	0x04, 0x17
        /*002a*/ 	.short	(.L_15 - .L_14)
.L_14:
        /*002c*/ 	.word	0x00000000
        /*0030*/ 	.short	0x0006
        /*0032*/ 	.short	0x0030
        /*0034*/ 	.byte	0x00, 0xf5, 0x21, 0x00


	//----- nvinfo : EIATTR_KPARAM_INFO
	.align		4
.L_15:
        /*0038*/ 	.byte	0x04, 0x17
        /*003a*/ 	.short	(.L_17 - .L_16)
.L_16:
        /*003c*/ 	.word	0x00000000
        /*0040*/ 	.short	0x0005
        /*0042*/ 	.short	0x0028
        /*0044*/ 	.byte	0x00, 0xf5, 0x21, 0x00


	//----- nvinfo : EIATTR_KPARAM_INFO
	.align		4
.L_17:
        /*0048*/ 	.byte	0x04, 0x17
        /*004a*/ 	.short	(.L_19 - .L_18)
.L_18:
        /*004c*/ 	.word	0x00000000
        /*0050*/ 	.short	0x0004
        /*0052*/ 	.short	0x0020
        /*0054*/ 	.byte	0x00, 0xf5, 0x21, 0x00


	//----- nvinfo : EIATTR_KPARAM_INFO
	.align		4
.L_19:
        /*0058*/ 	.byte	0x04, 0x17
        /*005a*/ 	.short	(.L_21 - .L_20)
.L_20:
        /*005c*/ 	.word	0x00000000
        /*0060*/ 	.short	0x0003
        /*0062*/ 	.short	0x0018
        /*0064*/ 	.byte	0x00, 0xf5, 0x21, 0x00


	//----- nvinfo : EIATTR_KPARAM_INFO
	.align		4
.L_21:
        /*0068*/ 	.byte	0x04, 0x17
        /*006a*/ 	.short	(.L_23 - .L_22)
.L_22:
        /*006c*/ 	.word	0x00000000
        /*0070*/ 	.short	0x0002
        /*0072*/ 	.short	0x0010
        /*0074*/ 	.byte	0x00, 0xf5, 0x21, 0x00


	//----- nvinfo : EIATTR_KPARAM_INFO
	.align		4
.L_23:
        /*0078*/ 	.byte	0x04, 0x17
        /*007a*/ 	.short	(.L_25 - .L_24)
.L_24:
        /*007c*/ 	.word	0x00000000
        /*0080*/ 	.short	0x0001
        /*0082*/ 	.short	0x0008
        /*0084*/ 	.byte	0x00, 0xf5, 0x21, 0x00


	//----- nvinfo : EIATTR_KPARAM_INFO
	.align		4
.L_25:
        /*0088*/ 	.byte	0x04, 0x17
        /*008a*/ 	.short	(.L_27 - .L_26)
.L_26:
        /*008c*/ 	.word	0x00000000
        /*0090*/ 	.short	0x0000
        /*0092*/ 	.short	0x0000
        /*0094*/ 	.byte	0x00, 0xf0, 0x11, 0x00


	//----- nvinfo : EIATTR_SPARSE_MMA_MASK
	.align		4
.L_27:
        /*0098*/ 	.byte	0x03, 0x50
        /*009a*/ 	.short	0x0000


	//----- nvinfo : EIATTR_MAXREG_COUNT
	.align		4
        /*009c*/ 	.byte	0x03, 0x1b
        /*009e*/ 	.short	0x00ff


	//----- nvinfo : EIATTR_NUM_BARRIERS
	.align		4
        /*00a0*/ 	.byte	0x02, 0x4c
        /*00a2*/ 	.byte	0x01
	.zero		1


	//----- nvinfo : EIATTR_MERCURY_ISA_VERSION
	.align		4
        /*00a4*/ 	.byte	0x03, 0x5f
        /*00a6*/ 	.short	0x0101


	//----- nvinfo : EIATTR_INT_WARP_WIDE_INSTR_OFFSETS
	.align		4
        /*00a8*/ 	.byte	0x04, 0x31
        /*00aa*/ 	.short	(.L_29 - .L_28)


	//   ....[0]....
.L_28:
        /*00ac*/ 	.word	0x000002d0


	//   ....[1]....
        /*00b0*/ 	.word	0x000003a0


	//   ....[2]....
        /*00b4*/ 	.word	0x00000710


	//   ....[3]....
        /*00b8*/ 	.word	0x000007a0


	//   ....[4]....
        /*00bc*/ 	.word	0x00000910


	//   ....[5]....
        /*00c0*/ 	.word	0x000009b0


	//----- nvinfo : EIATTR_VRC_CTA_INIT_COUNT
	.align		4
.L_29:
        /*00c4*/ 	.byte	0x02, 0x4a
	.zero		1
	.zero		1


	//----- nvinfo : EIATTR_EXIT_INSTR_OFFSETS
	.align		4
        /*00c8*/ 	.byte	0x04, 0x1c
        /*00ca*/ 	.short	(.L_31 - .L_30)


	//   ....[0]....
.L_30:
        /*00cc*/ 	.word	0x00000a30


	//   ....[1]....
        /*00d0*/ 	.word	0x00000af0


	//----- nvinfo : EIATTR_INDIRECT_BRANCH_TARGETS
	.align		4
.L_31:
        /*00d4*/ 	.byte	0x04, 0x34
        /*00d6*/ 	.short	(.L_33 - .L_32)


	//   ....[0]....
.L_32:
        /*00d8*/ 	.word	.L_x_15@srel
        /*00dc*/ 	.short	0x0
        /*00de*/ 	.short	0x0
        /*00e0*/ 	.word	0x4
        /*00e4*/ 	.word	.L_x_16@srel
        /*00e8*/ 	.word	.L_x_17@srel
        /*00ec*/ 	.word	.L_x_18@srel
        /*00f0*/ 	.word	.L_x_8@srel


	//   ....[1]....
        /* <DEDUP_REMOVED lines=8> */


	//----- nvinfo : EIATTR_CRS_STACK_SIZE
	.align		4
.L_33:
        /*0110*/ 	.byte	0x04, 0x1e
        /*0112*/ 	.short	(.L_35 - .L_34)
.L_34:
        /*0114*/ 	.word	0x00000000


	//----- nvinfo : EIATTR_CBANK_PARAM_SIZE
	.align		4
.L_35:
        /*0118*/ 	.byte	0x03, 0x19
        /*011a*/ 	.short	0x0044


	//----- nvinfo : EIATTR_PARAM_CBANK
	.align		4
        /*011c*/ 	.byte	0x04, 0x0a
        /*011e*/ 	.short	(.L_37 - .L_36)
	.align		4
.L_36:
        /*0120*/ 	.word	index@(.nv.constant0._Z20block_queuing_kerneliPiS_S_S_S_S_S_i)
        /*0124*/ 	.short	0x0380
        /*0126*/ 	.short	0x0044


	//----- nvinfo : EIATTR_SW_WAR
	.align		4
.L_37:
        /*0128*/ 	.byte	0x04, 0x36
        /*012a*/ 	.short	(.L_39 - .L_38)
.L_38:
        /*012c*/ 	.word	0x00000008
.L_39:


//--------------------- .nv.callgraph             --------------------------
	.section	.nv.callgraph,"",@"SHT_CUDA_CALLGRAPH"
	.align	4
	.sectionentsize	8
	.align		4
        /*0000*/ 	.word	0x00000000
	.align		4
        /*0004*/ 	.word	0xffffffff
	.align		4
        /*0008*/ 	.word	0x00000000
	.align		4
        /*000c*/ 	.word	0xfffffffe
	.align		4
        /*0010*/ 	.word	0x00000000
	.align		4
        /*0014*/ 	.word	0xfffffffd
	.align		4
        /*0018*/ 	.word	0x00000000
	.align		4
        /*001c*/ 	.word	0xfffffffc


//--------------------- .nv.constant4             --------------------------
	.section	.nv.constant4,"a",@progbits
	.align	8
	.align		8
.nv.constant4:
        /*0000*/ 	.dword	numNextLevelNodes
	.align		8
        /*0008*/ 	.dword	nextLevelNodesQueue


//--------------------- .nv.constant2._Z20block_queuing_kerneliPiS_S_S_S_S_S_i --------------------------
	.section	.nv.constant2._Z20block_queuing_kerneliPiS_S_S_S_S_S_i,"a",@progbits
	.sectionflags	@""
	.align	4
.nv.constant2._Z20block_queuing_kerneliPiS_S_S_S_S_S_i:
        /*0000*/ 	.byte	0xc0, 0x04, 0x00, 0x00, 0x00, 0x05, 0x00, 0x00, 0x80, 0x04, 0x00, 0x00, 0x70, 0x06, 0x00, 0x00
        /*0010*/ 	.byte	0xf0, 0x05, 0x00, 0x00, 0x20, 0x06, 0x00, 0x00, 0x90, 0x05, 0x00, 0x00, 0x70, 0x06, 0x00, 0x00


//--------------------- .text._Z20block_queuing_kerneliPiS_S_S_S_S_S_i --------------------------
	.section	.text._Z20block_queuing_kerneliPiS_S_S_S_S_S_i,"ax",@progbits
	.align	128
        .global         _Z20block_queuing_kerneliPiS_S_S_S_S_S_i
        .type           _Z20block_queuing_kerneliPiS_S_S_S_S_S_i,@function
        .size           _Z20block_queuing_kerneliPiS_S_S_S_S_S_i,(.L_x_25 - _Z20block_queuing_kerneliPiS_S_S_S_S_S_i)
        .other          _Z20block_queuing_kerneliPiS_S_S_S_S_S_i,@"STO_CUDA_ENTRY STV_DEFAULT"
_Z20block_queuing_kerneliPiS_S_S_S_S_S_i:
.text._Z20block_queuing_kerneliPiS_S_S_S_S_S_i:
[----:B------:R-:W-:Y:S01]  /*0000*/  LDC R1, c[0x0][0x37c] ;  /* 0x0000df00ff017b82 */ /* 0x000fe20000000800 */
[----:B------:R-:W0:Y:S01]  /*0010*/  S2R R3, SR_TID.X ;  /* 0x0000000000037919 */ /* 0x000e220000002100 */
[----:B------:R-:W1:Y:S01]  /*0020*/  LDCU UR8, c[0x0][0x360] ;  /* 0x00006c00ff0877ac */ /* 0x000e620008000800 */
[----:B------:R-:W-:Y:S01]  /*0030*/  BSSY.RECONVERGENT B0, `(.L_x_0) ;  /* 0x0000082000007945 */ /* 0x000fe20003800200 */
[----:B------:R-:W1:Y:S01]  /*0040*/  S2R R2, SR_CTAID.X ;  /* 0x0000000000027919 */ /* 0x000e620000002500 */
[----:B------:R-:W2:Y:S01]  /*0050*/  LDCU UR4, c[0x0][0x380] ;  /* 0x00007000ff0477ac */ /* 0x000ea20008000800 */
[----:B------:R-:W3:Y:S01]  /*0060*/  LDCU.64 UR10, c[0x0][0x358] ;  /* 0x00006b00ff0a77ac */ /* 0x000ee20008000a00 */
[----:B0-----:R-:W-:-:S13]  /*0070*/  ISETP.NE.AND P0, PT, R3, RZ, PT ;  /* 0x000000ff0300720c */ /* 0x001fda0003f05270 */
[----:B------:R-:W0:Y:S01]  /*0080*/  @!P0 S2R R5, SR_CgaCtaId ;  /* 0x0000000000058919 */ /* 0x000e220000008800 */
[----:B------:R-:W-:-:S04]  /*0090*/  @!P0 MOV R0, 0x400 ;  /* 0x0000040000008802 */ /* 0x000fc80000000f00 */
[----:B0-----:R-:W-:-:S05]  /*00a0*/  @!P0 LEA R0, R5, R0, 0x18 ;  /* 0x0000000005008211 */ /* 0x001fca00078ec0ff */
[----:B------:R1:W-:Y:S02]  /*00b0*/  @!P0 STS [R0], RZ ;  /* 0x000000ff00008388 */ /* 0x0003e40000000800 */
[----:B-1----:R-:W-:Y:S01]  /*00c0*/  IMAD R0, R2, UR8, R3 ;  /* 0x0000000802007c24 */ /* 0x002fe2000f8e0203 */
[----:B------:R-:W-:Y:S04]  /*00d0*/  BAR.SYNC.DEFER_BLOCKING 0x0 ;  /* 0x0000000000007b1d */ /* 0x000fe80000010000 */
[----:B--2---:R-:W-:-:S13]  /*00e0*/  ISETP.GE.AND P0, PT, R0, UR4, PT ;  /* 0x0000000400007c0c */ /* 0x004fda000bf06270 */
[----:B---3--:R-:W-:Y:S05]  /*00f0*/  @P0 BRA `(.L_x_1) ;  /* 0x0000000400d40947 */ /* 0x008fea0003800000 */
.L_x_10:
[----:B01----:R-:W0:Y:S01]  /*0100*/  LDC.64 R4, c[0x0][0x388] ;  /* 0x0000e200ff047b82 */ /* 0x003e220000000a00 */
[----:B------:R-:W1:Y:S07]  /*0110*/  LDCU UR4, c[0x0][0x380] ;  /* 0x00007000ff0477ac */ /* 0x000e6e0008000800 */
[----:B--2---:R-:W2:Y:S01]  /*0120*/  LDC.64 R20, c[0x0][0x398] ;  /* 0x0000e600ff147b82 */ /* 0x004ea20000000a00 */
[----:B0-----:R-:W-:-:S06]  /*0130*/  IMAD.WIDE R4, R0, 0x4, R4 ;  /* 0x0000000400047825 */ /* 0x001fcc00078e0204 */
[----:B------:R-:W2:Y:S02]  /*0140*/  LDG.E R5, desc[UR10][R4.64] ;  /* 0x0000000a04057981 */ /* 0x000ea4000c1e1900 */
[----:B--2---:R-:W-:-:S05]  /*0150*/  IMAD.WIDE R20, R5, 0x4, R20 ;  /* 0x0000000405147825 */ /* 0x004fca00078e0214 */
[----:B------:R-:W2:Y:S04]  /*0160*/  LDG.E R2, desc[UR10][R20.64] ;  /* 0x0000000a14027981 */ /* 0x000ea8000c1e1900 */
[----:B------:R-:W2:Y:S01]  /*0170*/  LDG.E R7, desc[UR10][R20.64+0x4] ;  /* 0x0000040a14077981 */ /* 0x000ea2000c1e1900 */
[----:B------:R-:W-:Y:S01]  /*0180*/  VIADD R0, R0, 0x1 ;  /* 0x0000000100007836 */ /* 0x000fe20000000000 */
[----:B------:R-:W-:Y:S04]  /*0190*/  BSSY.RECONVERGENT B1, `(.L_x_2) ;  /* 0x000006a000017945 */ /* 0x000fe80003800200 */
[----:B-1----:R-:W-:-:S02]  /*01a0*/  ISETP.GE.AND P1, PT, R0, UR4, PT ;  /* 0x0000000400007c0c */ /* 0x002fc4000bf26270 */
[----:B--2---:R-:W-:-:S13]  /*01b0*/  ISETP.GE.AND P0, PT, R2, R7, PT ;  /* 0x000000070200720c */ /* 0x004fda0003f06270 */
[----:B----4-:R-:W-:Y:S05]  /*01c0*/  @P0 BRA `(.L_x_3) ;  /* 0x0000000400980947 */ /* 0x010fea0003800000 */
[----:B------:R-:W0:Y:S08]  /*01d0*/  LDC.64 R8, c[0x0][0x3b0] ;  /* 0x0000ec00ff087b82 */ /* 0x000e300000000a00 */
[----:B------:R-:W1:Y:S08]  /*01e0*/  LDC.64 R18, c[0x0][0x3b0] ;  /* 0x0000ec00ff127b82 */ /* 0x000e700000000a00 */
[----:B------:R-:W2:Y:S08]  /*01f0*/  LDC.64 R16, c[0x4][0x8] ;  /* 0x01000200ff107b82 */ /* 0x000eb00000000a00 */
[----:B------:R-:W3:Y:S01]  /*0200*/  LDC.64 R14, c[0x0][0x390] ;  /* 0x0000e400ff0e7b82 */ /* 0x000ee20000000a00 */
[----:B0-----:R-:W-:-:S07]  /*0210*/  IMAD.WIDE R8, R5, 0x4, R8 ;  /* 0x0000000405087825 */ /* 0x001fce00078e0208 */
[----:B------:R-:W0:Y:S08]  /*0220*/  LDC.64 R12, c[0x0][0x3a0] ;  /* 0x0000e800ff0c7b82 */ /* 0x000e300000000a00 */
[----:B-1----:R-:W4:Y:S02]  /*0230*/  LDC.64 R10, c[0x0][0x3b8] ;  /* 0x0000ee00ff0a7b82 */ /* 0x002f240000000a00 */
.L_x_9:
[----:B01-3--:R-:W-:-:S06]  /*0240*/  IMAD.WIDE R4, R2, 0x4, R14 ;  /* 0x0000000402047825 */ /* 0x00bfcc00078e020e */
[----:B------:R-:W0:Y:S01]  /*0250*/  LDG.E R4, desc[UR10][R4.64] ;  /* 0x0000000a04047981 */ /* 0x000e22000c1e1900 */
[----:B------:R-:W-:Y:S02]  /*0260*/  IMAD.MOV.U32 R23, RZ, RZ, 0x1 ;  /* 0x00000001ff177424 */ /* 0x000fe400078e00ff */
[----:B0-----:R-:W-:-:S06]  /*0270*/  IMAD.WIDE R6, R4, 0x4, R12 ;  /* 0x0000000404067825 */ /* 0x001fcc00078e020c */
[----:B------:R-:W3:Y:S01]  /*0280*/  ATOMG.E.EXCH.STRONG.GPU PT, R6, desc[UR10][R6.64], R23 ;  /* 0x80000017060679a8 */ /* 0x000ee2000c1ef10a */
[----:B------:R-:W-:Y:S01]  /*0290*/  BSSY.RECONVERGENT B2, `(.L_x_4) ;  /* 0x0000055000027945 */ /* 0x000fe20003800200 */
[----:B---3--:R-:W-:-:S13]  /*02a0*/  ISETP.NE.AND P0, PT, R6, RZ, PT ;  /* 0x000000ff0600720c */ /* 0x008fda0003f05270 */
[----:B------:R-:W-:Y:S05]  /*02b0*/  @P0 BRA `(.L_x_5) ;  /* 0x0000000400480947 */ /* 0x000fea0003800000 */
[----:B------:R-:W0:Y:S01]  /*02c0*/  S2R R5, SR_LANEID ;  /* 0x0000000000057919 */ /* 0x000e220000000000 */
[----:B------:R-:W-:Y:S01]  /*02d0*/  VOTEU.ANY UR4, UPT, PT ;  /* 0x0000000000047886 */ /* 0x000fe200038e0100 */
[----:B------:R-:W-:Y:S01]  /*02e0*/  MOV R7, 0x400 ;  /* 0x0000040000077802 */ /* 0x000fe20000000f00 */
[----:B------:R-:W0:Y:S01]  /*02f0*/  FLO.U32 R32, UR4 ;  /* 0x0000000400207d00 */ /* 0x000e2200080e0000 */
[----:B------:R-:W1:Y:S01]  /*0300*/  S2R R6, SR_CgaCtaId ;  /* 0x0000000000067919 */ /* 0x000e620000008800 */
[----:B------:R-:W3:Y:S01]  /*0310*/  LDC.64 R30, c[0x0][0x3a8] ;  /* 0x0000ea00ff1e7b82 */ /* 0x000ee20000000a00 */
[----:B------:R-:W2:Y:S05]  /*0320*/  S2R R25, SR_LTMASK ;  /* 0x0000000000197919 */ /* 0x000eaa0000003900 */
[----:B------:R-:W4:Y:S01]  /*0330*/  POPC R33, UR4 ;  /* 0x0000000400217d09 */ /* 0x000f220008000000 */
[----:B------:R0:W5:Y:S02]  /*0340*/  LDG.E R28, desc[UR10][R8.64] ;  /* 0x0000000a081c7981 */ /* 0x000164000c1e1900 */
[----:B0-----:R-:W-:-:S02]  /*0350*/  ISETP.EQ.U32.AND P0, PT, R32, R5, PT ;  /* 0x000000052000720c */ /* 0x001fc40003f02070 */
[----:B-1----:R-:W-:Y:S02]  /*0360*/  LEA R24, R6, R7, 0x18 ;  /* 0x0000000706187211 */ /* 0x002fe400078ec0ff */
[----:B--2---:R-:W-:-:S04]  /*0370*/  LOP3.LUT R34, R25, UR4, RZ, 0xc0, !PT ;  /* 0x0000000419227c12 */ /* 0x004fc8000f8ec0ff */
[----:B------:R-:W0:Y:S05]  /*0380*/  POPC R23, R34 ;  /* 0x0000002200177309 */ /* 0x000e2a0000000000 */
[----:B----4-:R-:W1:Y:S04]  /*0390*/  @P0 ATOMS.ADD R33, [R24], R33 ;  /* 0x000000211821038c */ /* 0x010e680000000000 */
[----:B-1----:R-:W0:Y:S01]  /*03a0*/  SHFL.IDX PT, R26, R33, R32, 0x1f ;  /* 0x00001f20211a7589 */ /* 0x002e2200000e0000 */
[----:B---3--:R-:W-:-:S05]  /*03b0*/  IMAD.WIDE R30, R4, 0x4, R30 ;  /* 0x00000004041e7825 */ /* 0x008fca00078e021e */
[----:B------:R1:W5:Y:S01]  /*03c0*/  LDG.E R27, desc[UR10][R30.64] ;  /* 0x0000000a1e1b7981 */ /* 0x000362000c1e1900 */
[----:B0-----:R-:W-:Y:S02]  /*03d0*/  IMAD.IADD R26, R26, 0x1, R23 ;  /* 0x000000011a1a7824 */ /* 0x001fe400078e0217 */
[----:B------:R-:W-:-:S06]  /*03e0*/  IMAD.WIDE R22, R4, 0x4, R10 ;  /* 0x0000000404167825 */ /* 0x000fcc00078e020a */
[----:B------:R-:W2:Y:S01]  /*03f0*/  LDG.E R22, desc[UR10][R22.64] ;  /* 0x0000000a16167981 */ /* 0x000ea2000c1e1900 */
[----:B------:R-:W-:Y:S01]  /*0400*/  BSSY.RECONVERGENT B3, `(.L_x_6) ;  /* 0x0000027000037945 */ /* 0x000fe20003800200 */
[----:B--2---:R-:W-:-:S13]  /*0410*/  ISETP.GT.AND P0, PT, R22, 0x2, PT ;  /* 0x000000021600780c */ /* 0x004fda0003f04270 */
[----:B-1----:R-:W-:Y:S05]  /*0420*/  @P0 BRA `(.L_x_7) ;  /* 0x0000000000400947 */ /* 0x002fea0003800000 */
[----:B------:R-:W-:-:S05]  /*0430*/  VIMNMX.U32 R22, PT, PT, R22, 0x3, PT ;  /* 0x0000000316167848 */ /* 0x000fca0003fe0000 */
[----:B------:R-:W-:-:S04]  /*0440*/  IMAD.SHL.U32 R30, R22, 0x4, RZ ;  /* 0x00000004161e7824 */ /* 0x000fc800078e00ff */
[----:B------:R-:W0:Y:S02]  /*0450*/  LDC R22, c[0x2][R30] ;  /* 0x008000001e167b82 */ /* 0x000e240000000800 */
[----:B0-----:R-:W-:-:S04]  /*0460*/  SHF.R.S32.HI R23, RZ, 0x1f, R22 ;  /* 0x0000001fff177819 */ /* 0x001fc80000011416 */
.L_x_15:
[----:B------:R-:W-:Y:S05]  /*0470*/  BRX R22 -0x480                                            (*"BRANCH_TARGETS .L_x_16,.L_x_17,.L_x_18,.L_x_8"*) ;  /* 0xfffffff816e07949 */ /* 0x000fea000383ffff */
.L_x_18:
[----:B-----5:R-:W-:-:S04]  /*0480*/  ISETP.NE.AND P0, PT, R27, RZ, PT ;  /* 0x000000ff1b00720c */ /* 0x020fc80003f05270 */
[----:B------:R-:W-:-:S04]  /*0490*/  ISETP.EQ.OR P0, PT, R28, RZ, !P0 ;  /* 0x000000ff1c00720c */ /* 0x000fc80004702670 */
[----:B------:R-:W-:Y:S01]  /*04a0*/  SEL R29, RZ, 0x1, !P0 ;  /* 0x00000001ff1d7807 */ /* 0x000fe20004000000 */
[----:B------:R-:W-:Y:S08]  /*04b0*/  BRA `(.L_x_8) ;  /* 0x00000000006c7947 */ /* 0x000ff00003800000 */
.L_x_16:
[----:B-----5:R-:W-:-:S04]  /*04c0*/  ISETP.NE.AND P0, PT, R27, RZ, PT ;  /* 0x000000ff1b00720c */ /* 0x020fc80003f05270 */
[----:B------:R-:W-:-:S04]  /*04d0*/  ISETP.NE.AND P0, PT, R28, RZ, P0 ;  /* 0x000000ff1c00720c */ /* 0x000fc80000705270 */
[----:B------:R-:W-:Y:S01]  /*04e0*/  SEL R29, RZ, 0x1, !P0 ;  /* 0x00000001ff1d7807 */ /* 0x000fe20004000000 */
[----:B------:R-:W-:Y:S08]  /*04f0*/  BRA `(.L_x_8) ;  /* 0x00000000005c7947 */ /* 0x000ff00003800000 */
.L_x_17:
[----:B-----5:R-:W-:-:S04]  /*0500*/  LOP3.LUT P0, RZ, R28, R27, RZ, 0xfc, !PT ;  /* 0x0000001b1cff7212 */ /* 0x020fc8000780fcff */
[----:B------:R-:W-:Y:S01]  /*0510*/  SEL R29, RZ, 0x1, !P0 ;  /* 0x00000001ff1d7807 */ /* 0x000fe20004000000 */
[----:B------:R-:W-:Y:S08]  /*0520*/  BRA `(.L_x_8) ;  /* 0x0000000000507947 */ /* 0x000ff00003800000 */
.L_x_7:
[----:B------:R-:W-:-:S05]  /*0530*/  IMAD.MOV.U32 R23, RZ, RZ, -0x3 ;  /* 0xfffffffdff177424 */ /* 0x000fca00078e00ff */
[----:B------:R-:W-:-:S05]  /*0540*/  VIADDMNMX.U32 R22, R22, R23, 0x3, PT ;  /* 0x0000000316167446 */ /* 0x000fca0003800017 */
[----:B------:R-:W-:-:S04]  /*0550*/  IMAD.SHL.U32 R30, R22, 0x4, RZ ;  /* 0x00000004161e7824 */ /* 0x000fc800078e00ff */
[----:B------:R-:W0:Y:S02]  /*0560*/  LDC R22, c[0x2][R30+0x10] ;  /* 0x008004001e167b82 */ /* 0x000e240000000800 */
[----:B0-----:R-:W-:-:S04]  /*0570*/  SHF.R.S32.HI R23, RZ, 0x1f, R22 ;  /* 0x0000001fff177819 */ /* 0x001fc80000011416 */
.L_x_20:
[----:B------:R-:W-:Y:S05]  /*0580*/  BRX R22 -0x590                                            (*"BRANCH_TARGETS .L_x_21,.L_x_22,.L_x_23,.L_x_8"*) ;  /* 0xfffffff8169c7949 */ /* 0x000fea000383ffff */
.L_x_23:
[----:B-----5:R-:W-:Y:S02]  /*0590*/  ISETP.NE.AND P2, PT, R27, RZ, PT ;  /* 0x000000ff1b00720c */ /* 0x020fe40003f45270 */
[C---:B------:R-:W-:Y:S02]  /*05a0*/  LOP3.LUT P0, RZ, R28.reuse, R27, RZ, 0xfc, !PT ;  /* 0x0000001b1cff7212 */ /* 0x040fe4000780fcff */
[----:B------:R-:W-:-:S04]  /*05b0*/  ISETP.NE.AND P2, PT, R28, RZ, P2 ;  /* 0x000000ff1c00720c */ /* 0x000fc80001745270 */
[----:B------:R-:W-:-:S04]  /*05c0*/  PLOP3.LUT P0, PT, P2, P0, PT, 0xf2, 0x2f ;  /* 0x00000000002f781c */ /* 0x000fc80001701e72 */
[----:B------:R-:W-:Y:S01]  /*05d0*/  SEL R29, RZ, 0x1, !P0 ;  /* 0x00000001ff1d7807 */ /* 0x000fe20004000000 */
[----:B------:R-:W-:Y:S08]  /*05e0*/  BRA `(.L_x_8) ;  /* 0x0000000000207947 */ /* 0x000ff00003800000 */
.L_x_21:
[----:B-----5:R-:W-:-:S04]  /*05f0*/  LOP3.LUT P0, RZ, R28, R27, RZ, 0xfc, !PT ;  /* 0x0000001b1cff7212 */ /* 0x020fc8000780fcff */
[----:B------:R-:W-:Y:S01]  /*0600*/  SEL R29, RZ, 0x1, P0 ;  /* 0x00000001ff1d7807 */ /* 0x000fe20000000000 */
[----:B------:R-:W-:Y:S08]  /*0610*/  BRA `(.L_x_8) ;  /* 0x0000000000147947 */ /* 0x000ff00003800000 */
.L_x_22:
[----:B-----5:R-:W-:Y:S02]  /*0620*/  ISETP.NE.AND P2, PT, R27, RZ, PT ;  /* 0x000000ff1b00720c */ /* 0x020fe40003f45270 */
[C---:B------:R-:W-:Y:S02]  /*0630*/  LOP3.LUT P0, RZ, R28.reuse, R27, RZ, 0xfc, !PT ;  /* 0x0000001b1cff7212 */ /* 0x040fe4000780fcff */
[----:B------:R-:W-:-:S04]  /*0640*/  ISETP.EQ.OR P2, PT, R28, RZ, !P2 ;  /* 0x000000ff1c00720c */ /* 0x000fc80005742670 */
[----:B------:R-:W-:-:S04]  /*0650*/  PLOP3.LUT P0, PT, P0, P2, PT, 0x80, 0x8 ;  /* 0x000000000008781c */ /* 0x000fc80000705070 */
[----:B------:R-:W-:-:S09]  /*0660*/  SEL R29, RZ, 0x1, !P0 ;  /* 0x00000001ff1d7807 */ /* 0x000fd20004000000 */
.L_x_8:
[----:B------:R-:W-:Y:S05]  /*0670*/  BSYNC.RECONVERGENT B3 ;  /* 0x0000000000037941 */ /* 0x000fea0003800200 */
.L_x_6:
[----:B------:R-:W0:Y:S02]  /*0680*/  LDC R23, c[0x0][0x3c0] ;  /* 0x0000f000ff177b82 */ /* 0x000e240000000800 */
[----:B0-----:R-:W-:-:S13]  /*0690*/  ISETP.GE.AND P0, PT, R26, R23, PT ;  /* 0x000000171a00720c */ /* 0x001fda0003f06270 */
[----:B------:R-:W-:-:S05]  /*06a0*/  @!P0 VIADD R7, R7, 0x10 ;  /* 0x0000001007078836 */ /* 0x000fca0000000000 */
[----:B------:R-:W-:-:S05]  /*06b0*/  @!P0 LEA R7, R6, R7, 0x18 ;  /* 0x0000000706078211 */ /* 0x000fca00078ec0ff */
[----:B-----5:R-:W-:Y:S02]  /*06c0*/  @!P0 IMAD R27, R26, 0x4, R7 ;  /* 0x000000041a1b8824 */ /* 0x020fe400078e0207 */
[----:B------:R-:W-:-:S03]  /*06d0*/  IMAD.WIDE R6, R4, 0x4, R18 ;  /* 0x0000000404067825 */ /* 0x000fc600078e0212 */
[----:B------:R0:W-:Y:S04]  /*06e0*/  @!P0 STS [R27], R4 ;  /* 0x000000041b008388 */ /* 0x0001e80000000800 */
[----:B------:R0:W-:Y:S01]  /*06f0*/  STG.E desc[UR10][R6.64], R29 ;  /* 0x0000001d06007986 */ /* 0x0001e2000c10190a */
[----:B------:R-:W-:Y:S05]  /*0700*/  @!P0 BRA `(.L_x_5) ;  /* 0x0000000000348947 */ /* 0x000fea0003800000 */
[----:B------:R-:W-:Y:S01]  /*0710*/  VOTEU.ANY UR4, UPT, PT ;  /* 0x0000000000047886 */ /* 0x000fe200038e0100 */
[----:B0-----:R-:W0:Y:S01]  /*0720*/  LDC.64 R6, c[0x4][RZ] ;  /* 0x01000000ff067b82 */ /* 0x001e220000000a00 */
[----:B------:R-:W1:Y:S02]  /*0730*/  FLO.U32 R22, UR4 ;  /* 0x0000000400167d00 */ /* 0x000e6400080e0000 */
[----:B-1----:R-:W-:-:S06]  /*0740*/  ISETP.EQ.U32.AND P0, PT, R22, R5, PT ;  /* 0x000000051600720c */ /* 0x002fcc0003f02070 */
[----:B------:R-:W0:Y:S07]  /*0750*/  POPC R5, UR4 ;  /* 0x0000000400057d09 */ /* 0x000e2e0008000000 */
[----:B0-----:R-:W2:Y:S01]  /*0760*/  @P0 ATOMG.E.ADD.STRONG.GPU PT, R5, desc[UR10][R6.64], R5 ;  /* 0x80000005060509a8 */ /* 0x001ea200081ef10a */
[----:B------:R-:W-:-:S03]  /*0770*/  LOP3.LUT R25, R25, UR4, RZ, 0xc0, !PT ;  /* 0x0000000419197c12 */ /* 0x000fc6000f8ec0ff */
[----:B------:R-:W-:Y:S01]  /*0780*/  STS [R24], R23 ;  /* 0x0000001718007388 */ /* 0x000fe20000000800 */
[----:B------:R-:W0:Y:S03]  /*0790*/  POPC R26, R25 ;  /* 0x00000019001a7309 */ /* 0x000e260000000000 */
[----:B--2---:R-:W0:Y:S02]  /*07a0*/  SHFL.IDX PT, R27, R5, R22, 0x1f ;  /* 0x00001f16051b7589 */ /* 0x004e2400000e0000 */
[----:B0-----:R-:W-:-:S04]  /*07b0*/  IMAD.IADD R27, R27, 0x1, R26 ;  /* 0x000000011b1b7824 */ /* 0x001fc800078e021a */
[----:B------:R-:W-:-:S05]  /*07c0*/  IMAD.WIDE R26, R27, 0x4, R16 ;  /* 0x000000041b1a7825 */ /* 0x000fca00078e0210 */
[----:B------:R1:W-:Y:S02]  /*07d0*/  STG.E desc[UR10][R26.64], R4 ;  /* 0x000000041a007986 */ /* 0x0003e4000c10190a */
.L_x_5:
[----:B------:R-:W-:Y:S05]  /*07e0*/  BSYNC.RECONVERGENT B2 ;  /* 0x0000000000027941 */ /* 0x000fea0003800200 */
.L_x_4:
[----:B------:R-:W3:Y:S01]  /*07f0*/  LDG.E R5, desc[UR10][R20.64+0x4] ;  /* 0x0000040a14057981 */ /* 0x000ee2000c1e1900 */
[----:B------:R-:W-:-:S05]  /*0800*/  VIADD R2, R2, 0x1 ;  /* 0x0000000102027836 */ /* 0x000fca0000000000 */
[----:B---3--:R-:W-:-:S13]  /*0810*/  ISETP.GE.AND P0, PT, R2, R5, PT ;  /* 0x000000050200720c */ /* 0x008fda0003f06270 */
[----:B------:R-:W-:Y:S05]  /*0820*/  @!P0 BRA `(.L_x_9) ;  /* 0xfffffff800848947 */ /* 0x000fea000383ffff */
.L_x_3:
[----:B------:R-:W-:Y:S05]  /*0830*/  BSYNC.RECONVERGENT B1 ;  /* 0x0000000000017941 */ /* 0x000fea0003800200 */
.L_x_2:
[----:B------:R-:W-:Y:S05]  /*0840*/  @!P1 BRA `(.L_x_10) ;  /* 0xfffffff8002c9947 */ /* 0x000fea000383ffff */
.L_x_1:
[----:B------:R-:W-:Y:S05]  /*0850*/  BSYNC.RECONVERGENT B0 ;  /* 0x0000000000007941 */ /* 0x000fea0003800200 */
.L_x_0:
[----:B------:R-:W-:Y:S01]  /*0860*/  BAR.SYNC.DEFER_BLOCKING 0x0 ;  /* 0x0000000000007b1d */ /* 0x000fe20000010000 */
[----:B------:R-:W-:-:S07]  /*0870*/  ISETP.NE.AND P0, PT, R3, RZ, PT ;  /* 0x000000ff0300720c */ /* 0x000fce0003f05270 */
[----:B------:R-:W3:Y:S01]  /*0880*/  S2UR UR7, SR_CgaCtaId ;  /* 0x00000000000779c3 */ /* 0x000ee20000008800 */
[----:B------:R-:W-:Y:S01]  /*0890*/  UMOV UR6, 0x400 ;  /* 0x0000040000067882 */ /* 0x000fe20000000000 */
[----:B------:R-:W-:Y:S04]  /*08a0*/  BSSY.RECONVERGENT B0, `(.L_x_11) ;  /* 0x0000014000007945 */ /* 0x000fe80003800200 */
[----:B------:R-:W-:Y:S05]  /*08b0*/  @P0 BRA `(.L_x_12) ;  /* 0x0000000000480947 */ /* 0x000fea0003800000 */
[----:B------:R-:W5:Y:S01]  /*08c0*/  S2UR UR5, SR_CgaCtaId ;  /* 0x00000000000579c3 */ /* 0x000f620000008800 */
[----:B------:R-:W-:Y:S01]  /*08d0*/  UMOV UR4, 0x400 ;  /* 0x0000040000047882 */ /* 0x000fe20000000000 */
[----:B0-----:R-:W0:Y:S06]  /*08e0*/  S2R R7, SR_LANEID ;  /* 0x0000000000077919 */ /* 0x001e2c0000000000 */
[----:B-1----:R-:W1:Y:S01]  /*08f0*/  LDC.64 R4, c[0x4][RZ] ;  /* 0x01000000ff047b82 */ /* 0x002e620000000a00 */
[----:B-----5:R-:W-:-:S03]  /*0900*/  ULEA UR4, UR5, UR4, 0x18 ;  /* 0x0000000405047291 */ /* 0x020fc6000f8ec0ff */
[----:B------:R-:W-:Y:S02]  /*0910*/  VOTEU.ANY UR5, UPT, PT ;  /* 0x0000000000057886 */ /* 0x000fe400038e0100 */
[----:B------:R-:W0:Y:S01]  /*0920*/  FLO.U32 R2, UR5 ;  /* 0x0000000500027d00 */ /* 0x000e2200080e0000 */
[----:B------:R-:W-:-:S03]  /*0930*/  UPOPC UR9, UR5 ;  /* 0x00000005000972bf */ /* 0x000fc60008000000 */
[----:B------:R-:W5:Y:S01]  /*0940*/  LDS R0, [UR4] ;  /* 0x00000004ff007984 */ /* 0x000f620008000800 */
[----:B0-----:R-:W-:Y:S02]  /*0950*/  ISETP.EQ.U32.AND P0, PT, R2, R7, PT ;  /* 0x000000070200720c */ /* 0x001fe40003f02070 */
[----:B-----5:R-:W-:-:S11]  /*0960*/  IMAD R7, R0, UR9, RZ ;  /* 0x0000000900077c24 */ /* 0x020fd6000f8e02ff */
[----:B-1----:R-:W5:Y:S01]  /*0970*/  @P0 ATOMG.E.ADD.STRONG.GPU PT, R5, desc[UR10][R4.64], R7 ;  /* 0x80000007040509a8 */ /* 0x002f6200081ef10a */
[----:B------:R-:W0:Y:S02]  /*0980*/  S2R R6, SR_LTMASK ;  /* 0x0000000000067919 */ /* 0x000e240000003900 */
[----:B0-----:R-:W-:-:S06]  /*0990*/  LOP3.LUT R6, R6, UR5, RZ, 0xc0, !PT ;  /* 0x0000000506067c12 */ /* 0x001fcc000f8ec0ff */
[----:B------:R-:W0:Y:S01]  /*09a0*/  POPC R6, R6 ;  /* 0x0000000600067309 */ /* 0x000e220000000000 */
[----:B-----5:R-:W0:Y:S02]  /*09b0*/  SHFL.IDX PT, R9, R5, R2, 0x1f ;  /* 0x00001f0205097589 */ /* 0x020e2400000e0000 */
[----:B0-----:R-:W-:-:S05]  /*09c0*/  IMAD R0, R0, R6, R9 ;  /* 0x0000000600007224 */ /* 0x001fca00078e0209 */
[----:B------:R0:W-:Y:S02]  /*09d0*/  STS [UR4+0x4], R0 ;  /* 0x00000400ff007988 */ /* 0x0001e40008000804 */
.L_x_12:
[----:B---3--:R-:W-:Y:S05]  /*09e0*/  BSYNC.RECONVERGENT B0 ;  /* 0x0000000000007941 */ /* 0x008fea0003800200 */
.L_x_11:
[----:B------:R-:W-:Y:S01]  /*09f0*/  BAR.SYNC.DEFER_BLOCKING 0x0 ;  /* 0x0000000000007b1d */ /* 0x000fe20000010000 */
[----:B------:R-:W-:-:S09]  /*0a00*/  ULEA UR4, UR7, UR6, 0x18 ;  /* 0x0000000607047291 */ /* 0x000fd2000f8ec0ff */
[----:B------:R-:W3:Y:S02]  /*0a10*/  LDS.64 R8, [UR4] ;  /* 0x00000004ff087984 */ /* 0x000ee40008000a00 */
[----:B---3--:R-:W-:-:S13]  /*0a20*/  ISETP.GE.AND P0, PT, R3, R8, PT ;  /* 0x000000080300720c */ /* 0x008fda0003f06270 */
[----:B------:R-:W-:Y:S05]  /*0a30*/  @P0 EXIT ;  /* 0x000000000000094d */ /* 0x000fea0003800000 */
[----:B0-----:R-:W0:Y:S01]  /*0a40*/  LDC.64 R6, c[0x4][0x8] ;  /* 0x01000200ff067b82 */ /* 0x001e220000000a00 */
[----:B------:R-:W-:-:S04]  /*0a50*/  UIADD3 UR6, UPT, UPT, UR6, 0x10, URZ ;  /* 0x0000001006067890 */ /* 0x000fc8000fffe0ff */
[----:B------:R-:W-:-:S12]  /*0a60*/  ULEA UR6, UR7, UR6, 0x18 ;  /* 0x0000000607067291 */ /* 0x000fd8000f8ec0ff */
.L_x_13:
[C---:B------:R-:W-:Y:S01]  /*0a70*/  LEA R0, R3.reuse, UR6, 0x2 ;  /* 0x0000000603007c11 */ /* 0x040fe2000f8e10ff */
[C---:B---3--:R-:W-:Y:S02]  /*0a80*/  IMAD.IADD R5, R3.reuse, 0x1, R9 ;  /* 0x0000000103057824 */ /* 0x048fe400078e0209 */
[----:B------:R-:W-:Y:S02]  /*0a90*/  VIADD R3, R3, UR8 ;  /* 0x0000000803037c36 */ /* 0x000fe40008000000 */
[----:B----4-:R-:W3:Y:S01]  /*0aa0*/  LDS R11, [R0] ;  /* 0x00000000000b7984 */ /* 0x010ee20000000800 */
[----:B01----:R-:W-:Y:S02]  /*0ab0*/  IMAD.WIDE R4, R5, 0x4, R6 ;  /* 0x0000000405047825 */ /* 0x003fe400078e0206 */
[----:B------:R-:W-:-:S03]  /*0ac0*/  ISETP.GE.AND P0, PT, R3, R8, PT ;  /* 0x000000080300720c */ /* 0x000fc60003f06270 */
[----:B---3--:R3:W-:Y:S10]  /*0ad0*/  STG.E desc[UR10][R4.64], R11 ;  /* 0x0000000b04007986 */ /* 0x0087f4000c10190a */
[----:B------:R-:W-:Y:S05]  /*0ae0*/  @!P0 BRA `(.L_x_13) ;  /* 0xfffffffc00e08947 */ /* 0x000fea000383ffff */
[----:B------:R-:W-:Y:S05]  /*0af0*/  EXIT ;  /* 0x000000000000794d */ /* 0x000fea0003800000 */
.L_x_14:
[----:B------:R-:W-:-:S00]  /*0b00*/  BRA `(.L_x_14) ;  /* 0xfffffffc00fc7947 */ /* 0x000fc0000383ffff */
[----:B------:R-:W-:-:S00]  /*0b10*/  NOP ;  /* 0x0000000000007918 */ /* 0x000fc00000000000 */
        /* <DEDUP_REMOVED lines=14> */
.L_x_25:


//--------------------- .nv.shared._Z20block_queuing_kerneliPiS_S_S_S_S_S_i --------------------------
	.section	.nv.shared._Z20block_queuing_kerneliPiS_S_S_S_S_S_i,"aw",@nobits
	.sectionflags	@""
	.align	16
.nv.shared._Z20block_queuing_kerneliPiS_S_S_S_S_S_i:
	.zero		1040


//--------------------- .nv.shared.reserved.0     --------------------------
	.section	.nv.shared.reserved.0,"aw",@nobits
	.weak		__nv_reservedSMEM_offset_0_alias
	.size		__nv_reservedSMEM_offset_0_alias, 0, 64
	.other		__nv_reservedSMEM_offset_0_alias,@"STO_CUDA_RESERVED_SHARED STV_DEFAULT"
__nv_reservedSMEM_offset_0_alias:
	.zero		0
	.zero		64


//--------------------- .nv.global                --------------------------
	.section	.nv.global,"aw",@nobits
	.align	4
.nv.global:
	.type		numNextLevelNodes,@object
	.size		numNextLevelNodes,(nextLevelNodesQueue - numNextLevelNodes)
numNextLevelNodes:
	.zero		4
	.type		nextLevelNodesQueue,@object
	.size		nextLevelNodesQueue,(.L_1 - nextLevelNodesQueue)
nextLevelNodesQueue:
	.zero		20000000
.L_1:


//--------------------- .nv.constant0._Z20block_queuing_kerneliPiS_S_S_S_S_S_i --------------------------
	.section	.nv.constant0._Z20block_queuing_kerneliPiS_S_S_S_S_S_i,"a",@progbits
	.sectionflags	@""
	.align	4
.nv.constant0._Z20block_queuing_kerneliPiS_S_S_S_S_S_i:
	.zero		964


//--------------------- SYMBOLS --------------------------

	.type		.nv.reservedSmem.offset0,@object
	.size		.nv.reservedSmem.offset0,0x4
	.type		.nv.reservedSmem.cap,@object
	.size		.nv.reservedSmem.cap,0x4
